//
// Generated by NVIDIA NVVM Compiler
//
// Compiler Build ID: CL-36424714
// Cuda compilation tools, release 13.0, V13.0.88
// Based on NVVM 20.0.0
//

.version 9.0
.target sm_100
.address_size 64

	// .globl	_Z10Sum_arraysPiS_S_i

.visible .entry _Z10Sum_arraysPiS_S_i(
	.param .u64 .ptr .align 1 _Z10Sum_arraysPiS_S_i_param_0,
	.param .u64 .ptr .align 1 _Z10Sum_arraysPiS_S_i_param_1,
	.param .u64 .ptr .align 1 _Z10Sum_arraysPiS_S_i_param_2,
	.param .u32 _Z10Sum_arraysPiS_S_i_param_3
)
{
	.reg .pred 	%p<2>;
	.reg .b32 	%r<9>;
	.reg .b64 	%rd<11>;

	ld.param.u64 	%rd1, [_Z10Sum_arraysPiS_S_i_param_0];
	ld.param.u64 	%rd2, [_Z10Sum_arraysPiS_S_i_param_1];
	ld.param.u64 	%rd3, [_Z10Sum_arraysPiS_S_i_param_2];
	ld.param.u32 	%r2, [_Z10Sum_arraysPiS_S_i_param_3];
	mov.u32 	%r3, %ctaid.x;
	mov.u32 	%r4, %ntid.x;
	mov.u32 	%r5, %tid.x;
	mad.lo.s32 	%r1, %r3, %r4, %r5;
	setp.ge.s32 	%p1, %r1, %r2;
	@%p1 bra 	$L__BB0_2;
	cvta.to.global.u64 	%rd4, %rd1;
	cvta.to.global.u64 	%rd5, %rd2;
	cvta.to.global.u64 	%rd6, %rd3;
	mul.wide.s32 	%rd7, %r1, 4;
	add.s64 	%rd8, %rd4, %rd7;
	ld.global.u32 	%r6, [%rd8];
	add.s64 	%rd9, %rd5, %rd7;
	ld.global.u32 	%r7, [%rd9];
	add.s32 	%r8, %r7, %r6;
	add.s64 	%rd10, %rd6, %rd7;
	st.global.u32 	[%rd10], %r8;
$L__BB0_2:
	ret;

}


// ===== COMPILED SASS (sm_100) =====

	.target	sm_100

	.elftype	@"ET_EXEC"


//--------------------- .note.nv.tkinfo           --------------------------
	.section	.note.nv.tkinfo,"",@"SHT_NOTE"
	.sectionflags	@"SHF_NOTE_NV_TKINFO"
	.tkinfo
        /*0018*/ 	.word	0x00000002
        /*0030*/ 	.string	""
        /*0030*/ 	.string	"ptxas"
        /*0030*/ 	.string	"Cuda compilation tools, release 13.0, V13.0.88"
        /*0030*/ 	.string	"Build cuda_13.0.r13.0/compiler.36424714_0"
        /*0030*/ 	.string	"-arch sm_100 -m 64 "



//--------------------- .note.nv.cuinfo           --------------------------
	.section	.note.nv.cuinfo,"",@"SHT_NOTE"
	.sectionflags	@"SHF_NOTE_NV_CUINFO"
        /*0018*/ 	.short	0x0002
        /*001a*/ 	.short	0x0064
        /*001c*/ 	.short	0x0082
	.zero		2


//--------------------- .nv.info                  --------------------------
	.section	.nv.info,"",@"SHT_CUDA_INFO"
	.align	4


	//----- nvinfo : EIATTR_REGCOUNT
	.align		4
        /*0000*/ 	.byte	0x04, 0x2f
        /*0002*/ 	.short	(.L_1 - .L_0)
	.align		4
.L_0:
        /*0004*/ 	.word	index@(_Z10Sum_arraysPiS_S_i)
        /*0008*/ 	.word	0x0000000c


	//----- nvinfo : EIATTR_FRAME_SIZE
	.align		4
.L_1:
        /*000c*/ 	.byte	0x04, 0x11
        /*000e*/ 	.short	(.L_3 - .L_2)
	.align		4
.L_2:
        /*0010*/ 	.word	index@(_Z10Sum_arraysPiS_S_i)
        /*0014*/ 	.word	0x00000000


	//----- nvinfo : EIATTR_MIN_STACK_SIZE
	.align		4
.L_3:
        /*0018*/ 	.byte	0x04, 0x12
        /*001a*/ 	.short	(.L_5 - .L_4)
	.align		4
.L_4:
        /*001c*/ 	.word	index@(_Z10Sum_arraysPiS_S_i)
        /*0020*/ 	.word	0x00000000
.L_5:


//--------------------- .nv.compat                --------------------------
	.section	.nv.compat,"",@"SHT_CUDA_COMPAT_INFO"
	.align	4
        /*0000*/ 	.byte	0x02, 0x09, 0x00, 0x00, 0x02, 0x02, 0x01, 0x00, 0x02, 0x05, 0x05, 0x00, 0x03, 0x07, 0x01, 0x01
        /*0010*/ 	.byte	0x02, 0x03, 0x00, 0x00, 0x02, 0x06, 0x01, 0x00, 0x04, 0x0b, 0x08, 0x00, 0x09, 0x00, 0x00, 0x00
        /*0020*/ 	.byte	0x00, 0x00, 0x00, 0x00


//--------------------- .nv.info._Z10Sum_arraysPiS_S_i --------------------------
	.section	.nv.info._Z10Sum_arraysPiS_S_i,"",@"SHT_CUDA_INFO"
	.sectionflags	@""
	.align	4


	//----- nvinfo : EIATTR_CUDA_API_VERSION
	.align		4
        /*0000*/ 	.byte	0x04, 0x37
        /*0002*/ 	.short	(.L_7 - .L_6)
.L_6:
        /*0004*/ 	.word	0x00000082


	//----- nvinfo : EIATTR_KPARAM_INFO
	.align		4
.L_7:
        /*0008*/ 	.byte	0x04, 0x17
        /*000a*/ 	.short	(.L_9 - .L_8)
.L_8:
        /*000c*/ 	.word	0x00000000
        /*0010*/ 	.short	0x0003
        /*0012*/ 	.short	0x0018
        /*0014*/ 	.byte	0x00, 0xf0, 0x11, 0x00


	//----- nvinfo : EIATTR_KPARAM_INFO
	.align		4
.L_9:
        /*0018*/ 	.byte	0x04, 0x17
        /*001a*/ 	.short	(.L_11 - .L_10)
.L_10:
        /*001c*/ 	.word	0x00000000
        /*0020*/ 	.short	0x0002
        /*0022*/ 	.short	0x0010
        /*0024*/ 	.byte	0x00, 0xf5, 0x21, 0x00


	//----- nvinfo : EIATTR_KPARAM_INFO
	.align		4
.L_11:
        /*0028*/ 	.byte	0x04, 0x17
        /*002a*/ 	.short	(.L_13 - .L_12)
.L_12:
        /*002c*/ 	.word	0x00000000
        /*0030*/ 	.short	0x0001
        /*0032*/ 	.short	0x0008
        /*0034*/ 	.byte	0x00, 0xf5, 0x21, 0x00


	//----- nvinfo : EIATTR_KPARAM_INFO
	.align		4
.L_13:
        /*0038*/ 	.byte	0x04, 0x17
        /*003a*/ 	.short	(.L_15 - .L_14)
.L_14:
        /*003c*/ 	.word	0x00000000
        /*0040*/ 	.short	0x0000
        /*0042*/ 	.short	0x0000
        /*0044*/ 	.byte	0x00, 0xf5, 0x21, 0x00


	//----- nvinfo : EIATTR_SPARSE_MMA_MASK
	.align		4
.L_15:
        /*0048*/ 	.byte	0x03, 0x50
        /*004a*/ 	.short	0x0000


	//----- nvinfo : EIATTR_MAXREG_COUNT
	.align		4
        /*004c*/ 	.byte	0x03, 0x1b
        /*004e*/ 	.short	0x00ff


	//----- nvinfo : EIATTR_MERCURY_ISA_VERSION
	.align		4
        /*0050*/ 	.byte	0x03, 0x5f
        /*0052*/ 	.short	0x0101


	//----- nvinfo : EIATTR_VRC_CTA_INIT_COUNT
	.align		4
        /*0054*/ 	.byte	0x02, 0x4a
	.zero		1
	.zero		1


	//----- nvinfo : EIATTR_EXIT_INSTR_OFFSETS
	.align		4
        /*0058*/ 	.byte	0x04, 0x1c
        /*005a*/ 	.short	(.L_17 - .L_16)


	//   ....[0]....
.L_16:
        /*005c*/ 	.word	0x00000070


	//   ....[1]....
        /*0060*/ 	.word	0x00000130


	//----- nvinfo : EIATTR_CBANK_PARAM_SIZE
	.align		4
.L_17:
        /*0064*/ 	.byte	0x03, 0x19
        /*0066*/ 	.short	0x001c


	//----- nvinfo : EIATTR_PARAM_CBANK
	.align		4
        /*0068*/ 	.byte	0x04, 0x0a
        /*006a*/ 	.short	(.L_19 - .L_18)
	.align		4
.L_18:
        /*006c*/ 	.word	index@(.nv.constant0._Z10Sum_arraysPiS_S_i)
        /*0070*/ 	.short	0x0380
        /*0072*/ 	.short	0x001c


	//----- nvinfo : EIATTR_SW_WAR
	.align		4
.L_19:
        /*0074*/ 	.byte	0x04, 0x36
        /*0076*/ 	.short	(.L_21 - .L_20)
.L_20:
        /*0078*/ 	.word	0x00000008
.L_21:


//--------------------- .nv.callgraph             --------------------------
	.section	.nv.callgraph,"",@"SHT_CUDA_CALLGRAPH"
	.align	4
	.sectionentsize	8
	.align		4
        /*0000*/ 	.word	0x00000000
	.align		4
        /*0004*/ 	.word	0xffffffff
	.align		4
        /*0008*/ 	.word	0x00000000
	.align		4
        /*000c*/ 	.word	0xfffffffe
	.align		4
        /*0010*/ 	.word	0x00000000
	.align		4
        /*0014*/ 	.word	0xfffffffd
	.align		4
        /*0018*/ 	.word	0x00000000
	.align		4
        /*001c*/ 	.word	0xfffffffc


//--------------------- .text._Z10Sum_arraysPiS_S_i --------------------------
	.section	.text._Z10Sum_arraysPiS_S_i,"ax",@progbits
	.align	128
        .global         _Z10Sum_arraysPiS_S_i
        .type           _Z10Sum_arraysPiS_S_i,@function
        .size           _Z10Sum_arraysPiS_S_i,(.L_x_1 - _Z10Sum_arraysPiS_S_i)
        .other          _Z10Sum_arraysPiS_S_i,@"STO_CUDA_ENTRY STV_DEFAULT"
_Z10Sum_arraysPiS_S_i:
.text._Z10Sum_arraysPiS_S_i:
[----:B------:R-:W-:Y:S01]  /*0000*/  LDC R1, c[0x0][0x37c] ;  /* 0x0000df00ff017b82 */ /* 0x000fe20000000800 */
[----:B------:R-:W0:Y:S07]  /*0010*/  S2R R0, SR_TID.X ;  /* 0x0000000000007919 */ /* 0x000e2e0000002100 */
[----:B------:R-:W0:Y:S01]  /*0020*/  S2UR UR4, SR_CTAID.X ;  /* 0x00000000000479c3 */ /* 0x000e220000002500 */
[----:B------:R-:W1:Y:S07]  /*0030*/  LDCU UR5, c[0x0][0x398] ;  /* 0x00007300ff0577ac */ /* 0x000e6e0008000800 */
[----:B------:R-:W0:Y:S02]  /*0040*/  LDC R9, c[0x0][0x360] ;  /* 0x0000d800ff097b82 */ /* 0x000e240000000800 */
[----:B0-----:R-:W-:-:S05]  /*0050*/  IMAD R9, R9, UR4, R0 ;  /* 0x0000000409097c24 */ /* 0x001fca000f8e0200 */
[----:B-1----:R-:W-:-:S13]  /*0060*/  ISETP.GE.AND P0, PT, R9, UR5, PT ;  /* 0x0000000509007c0c */ /* 0x002fda000bf06270 */
[----:B------:R-:W-:Y:S05]  /*0070*/  @P0 EXIT ;  /* 0x000000000000094d */ /* 0x000fea0003800000 */
[----:B------:R-:W0:Y:S01]  /*0080*/  LDC.64 R2, c[0x0][0x380] ;  /* 0x0000e000ff027b82 */ /* 0x000e220000000a00 */
[----:B------:R-:W1:Y:S07]  /*0090*/  LDCU.64 UR4, c[0x0][0x358] ;  /* 0x00006b00ff0477ac */ /* 0x000e6e0008000a00 */
[----:B------:R-:W2:Y:S08]  /*00a0*/  LDC.64 R4, c[0x0][0x388] ;  /* 0x0000e200ff047b82 */ /* 0x000eb00000000a00 */
[----:B------:R-:W3:Y:S01]  /*00b0*/  LDC.64 R6, c[0x0][0x390] ;  /* 0x0000e400ff067b82 */ /* 0x000ee20000000a00 */
[----:B0-----:R-:W-:-:S06]  /*00c0*/  IMAD.WIDE R2, R9, 0x4, R2 ;  /* 0x0000000409027825 */ /* 0x001fcc00078e0202 */
[----:B-1----:R-:W4:Y:S01]  /*00d0*/  LDG.E R2, desc[UR4][R2.64] ;  /* 0x0000000402027981 */ /* 0x002f22000c1e1900 */
[----:B--2---:R-:W-:-:S06]  /*00e0*/  IMAD.WIDE R4, R9, 0x4, R4 ;  /* 0x0000000409047825 */ /* 0x004fcc00078e0204 */
[----:B------:R-:W4:Y:S01]  /*00f0*/  LDG.E R5, desc[UR4][R4.64] ;  /* 0x0000000404057981 */ /* 0x000f22000c1e1900 */
[----:B---3--:R-:W-:Y:S01]  /*0100*/  IMAD.WIDE R6, R9, 0x4, R6 ;  /* 0x0000000409067825 */ /* 0x008fe200078e0206 */
[----:B----4-:R-:W-:-:S05]  /*0110*/  IADD3 R9, PT, PT, R2, R5, RZ ;  /* 0x0000000502097210 */ /* 0x010fca0007ffe0ff */
[----:B------:R-:W-:Y:S01]  /*0120*/  STG.E desc[UR4][R6.64], R9 ;  /* 0x0000000906007986 */ /* 0x000fe2000c101904 */
[----:B------:R-:W-:Y:S05]  /*0130*/  EXIT ;  /* 0x000000000000794d */ /* 0x000fea0003800000 */
.L_x_0:
[----:B------:R-:W-:-:S00]  /*0140*/  BRA `(.L_x_0) ;  /* 0xfffffffc00fc7947 */ /* 0x000fc0000383ffff */
[----:B------:R-:W-:-:S00]  /*0150*/  NOP ;  /* 0x0000000000007918 */ /* 0x000fc00000000000 */
        /* <DEDUP_REMOVED lines=10> */
.L_x_1:


//--------------------- .nv.shared.reserved.0     --------------------------
	.section	.nv.shared.reserved.0,"aw",@nobits
	.weak		__nv_reservedSMEM_offset_0_alias
	.size		__nv_reservedSMEM_offset_0_alias, 0, 64
	.other		__nv_reservedSMEM_offset_0_alias,@"STO_CUDA_RESERVED_SHARED STV_DEFAULT"
__nv_reservedSMEM_offset_0_alias:
	.zero		0
	.zero		64


//--------------------- .nv.constant0._Z10Sum_arraysPiS_S_i --------------------------
	.section	.nv.constant0._Z10Sum_arraysPiS_S_i,"a",@progbits
	.sectionflags	@""
	.align	4
.nv.constant0._Z10Sum_arraysPiS_S_i:
	.zero		924


//--------------------- SYMBOLS --------------------------

	.type		.nv.reservedSmem.offset0,@object
	.size		.nv.reservedSmem.offset0,0x4
